//
// Generated by NVIDIA NVVM Compiler
//
// Compiler Build ID: CL-36424714
// Cuda compilation tools, release 13.0, V13.0.88
// Based on NVVM 20.0.0
//

.version 9.0
.target sm_100
.address_size 64

	// .globl	_Z6on_gpuPii
.extern .func  (.param .b32 func_retval0) vprintf
(
	.param .b64 vprintf_param_0,
	.param .b64 vprintf_param_1
)
;
.global .align 1 .b8 $str[33] = {97, 108, 108, 111, 99, 97, 116, 101, 100, 32, 67, 85, 68, 65, 32, 117, 110, 105, 102, 105, 101, 100, 32, 109, 101, 109, 111, 114, 121, 46, 46, 10};

.visible .entry _Z6on_gpuPii(
	.param .u64 .ptr .align 1 _Z6on_gpuPii_param_0,
	.param .u32 _Z6on_gpuPii_param_1
)
{
	.reg .pred 	%p<2>;
	.reg .b32 	%r<9>;
	.reg .b64 	%rd<7>;

	ld.param.u64 	%rd1, [_Z6on_gpuPii_param_0];
	ld.param.u32 	%r2, [_Z6on_gpuPii_param_1];
	mov.u64 	%rd2, $str;
	cvta.global.u64 	%rd3, %rd2;
	{ // callseq 0, 0
	.param .b64 param0;
	st.param.b64 	[param0], %rd3;
	.param .b64 param1;
	st.param.b64 	[param1], 0;
	.param .b32 retval0;
	call.uni (retval0), 
	vprintf, 
	(
	param0, 
	param1
	);
	ld.param.b32 	%r3, [retval0];
	} // callseq 0
	mov.u32 	%r5, %tid.x;
	mov.u32 	%r6, %ctaid.x;
	mov.u32 	%r7, %ntid.x;
	mad.lo.s32 	%r1, %r6, %r7, %r5;
	setp.ge.s32 	%p1, %r1, %r2;
	@%p1 bra 	$L__BB0_2;
	cvta.to.global.u64 	%rd4, %rd1;
	add.s32 	%r8, %r1, 1;
	mul.wide.s32 	%rd5, %r1, 4;
	add.s64 	%rd6, %rd4, %rd5;
	st.global.u32 	[%rd6], %r8;
$L__BB0_2:
	ret;

}


// ===== COMPILED SASS (sm_100) =====

	.target	sm_100

	.elftype	@"ET_EXEC"


//--------------------- .note.nv.tkinfo           --------------------------
	.section	.note.nv.tkinfo,"",@"SHT_NOTE"
	.sectionflags	@"SHF_NOTE_NV_TKINFO"
	.tkinfo
        /*0018*/ 	.word	0x00000002
        /*0030*/ 	.string	""
        /*0030*/ 	.string	"ptxas"
        /*0030*/ 	.string	"Cuda compilation tools, release 13.0, V13.0.88"
        /*0030*/ 	.string	"Build cuda_13.0.r13.0/compiler.36424714_0"
        /*0030*/ 	.string	"-arch sm_100 -m 64 "



//--------------------- .note.nv.cuinfo           --------------------------
	.section	.note.nv.cuinfo,"",@"SHT_NOTE"
	.sectionflags	@"SHF_NOTE_NV_CUINFO"
        /*0018*/ 	.short	0x0002
        /*001a*/ 	.short	0x0064
        /*001c*/ 	.short	0x0082
	.zero		2


//--------------------- .nv.info                  --------------------------
	.section	.nv.info,"",@"SHT_CUDA_INFO"
	.align	4


	//----- nvinfo : EIATTR_REGCOUNT
	.align		4
        /*0000*/ 	.byte	0x04, 0x2f
        /*0002*/ 	.short	(.L_2 - .L_1)
	.align		4
.L_1:
        /*0004*/ 	.word	index@(_Z6on_gpuPii)
        /*0008*/ 	.word	0x00000018


	//----- nvinfo : EIATTR_FRAME_SIZE
	.align		4
.L_2:
        /*000c*/ 	.byte	0x04, 0x11
        /*000e*/ 	.short	(.L_4 - .L_3)
	.align		4
.L_3:
        /*0010*/ 	.word	index@(_Z6on_gpuPii)
        /*0014*/ 	.word	0x00000000


	//----- nvinfo : EIATTR_MIN_STACK_SIZE
	.align		4
.L_4:
        /*0018*/ 	.byte	0x04, 0x12
        /*001a*/ 	.short	(.L_6 - .L_5)
	.align		4
.L_5:
        /*001c*/ 	.word	index@(_Z6on_gpuPii)
        /*0020*/ 	.word	0x00000000
.L_6:


//--------------------- .nv.compat                --------------------------
	.section	.nv.compat,"",@"SHT_CUDA_COMPAT_INFO"
	.align	4
        /*0000*/ 	.byte	0x02, 0x09, 0x00, 0x00, 0x02, 0x02, 0x01, 0x00, 0x02, 0x05, 0x05, 0x00, 0x03, 0x07, 0x01, 0x01
        /*0010*/ 	.byte	0x02, 0x03, 0x00, 0x00, 0x02, 0x06, 0x01, 0x00, 0x04, 0x0b, 0x08, 0x00, 0x09, 0x00, 0x00, 0x00
        /*0020*/ 	.byte	0x00, 0x00, 0x00, 0x00


//--------------------- .nv.info._Z6on_gpuPii     --------------------------
	.section	.nv.info._Z6on_gpuPii,"",@"SHT_CUDA_INFO"
	.sectionflags	@""
	.align	4


	//----- nvinfo : EIATTR_CUDA_API_VERSION
	.align		4
        /*0000*/ 	.byte	0x04, 0x37
        /*0002*/ 	.short	(.L_8 - .L_7)
.L_7:
        /*0004*/ 	.word	0x00000082


	//----- nvinfo : EIATTR_KPARAM_INFO
	.align		4
.L_8:
        /*0008*/ 	.byte	0x04, 0x17
        /*000a*/ 	.short	(.L_10 - .L_9)
.L_9:
        /*000c*/ 	.word	0x00000000
        /*0010*/ 	.short	0x0001
        /*0012*/ 	.short	0x0008
        /*0014*/ 	.byte	0x00, 0xf0, 0x11, 0x00


	//----- nvinfo : EIATTR_KPARAM_INFO
	.align		4
.L_10:
        /*0018*/ 	.byte	0x04, 0x17
        /*001a*/ 	.short	(.L_12 - .L_11)
.L_11:
        /*001c*/ 	.word	0x00000000
        /*0020*/ 	.short	0x0000
        /*0022*/ 	.short	0x0000
        /*0024*/ 	.byte	0x00, 0xf5, 0x21, 0x00


	//----- nvinfo : EIATTR_SPARSE_MMA_MASK
	.align		4
.L_12:
        /*0028*/ 	.byte	0x03, 0x50
        /*002a*/ 	.short	0x0000


	//----- nvinfo : EIATTR_MAXREG_COUNT
	.align		4
        /*002c*/ 	.byte	0x03, 0x1b
        /*002e*/ 	.short	0x00ff


	//----- nvinfo : EIATTR_EXTERNS
	.align		4
        /*0030*/ 	.byte	0x04, 0x0f
        /*0032*/ 	.short	(.L_14 - .L_13)


	//   ....[0]....
	.align		4
.L_13:
        /*0034*/ 	.word	index@(vprintf)


	//----- nvinfo : EIATTR_MERCURY_ISA_VERSION
	.align		4
.L_14:
        /*0038*/ 	.byte	0x03, 0x5f
        /*003a*/ 	.short	0x0101


	//----- nvinfo : EIATTR_VRC_CTA_INIT_COUNT
	.align		4
        /*003c*/ 	.byte	0x02, 0x4a
	.zero		1
	.zero		1


	//----- nvinfo : EIATTR_SYSCALL_OFFSETS
	.align		4
        /*0040*/ 	.byte	0x04, 0x46
        /*0042*/ 	.short	(.L_16 - .L_15)


	//   ....[0]....
.L_15:
        /*0044*/ 	.word	0x00000080


	//----- nvinfo : EIATTR_EXIT_INSTR_OFFSETS
	.align		4
.L_16:
        /*0048*/ 	.byte	0x04, 0x1c
        /*004a*/ 	.short	(.L_18 - .L_17)


	//   ....[0]....
.L_17:
        /*004c*/ 	.word	0x000000f0


	//   ....[1]....
        /*0050*/ 	.word	0x00000150


	//----- nvinfo : EIATTR_CRS_STACK_SIZE
	.align		4
.L_18:
        /*0054*/ 	.byte	0x04, 0x1e
        /*0056*/ 	.short	(.L_20 - .L_19)
.L_19:
        /*0058*/ 	.word	0x00000000


	//----- nvinfo : EIATTR_CBANK_PARAM_SIZE
	.align		4
.L_20:
        /*005c*/ 	.byte	0x03, 0x19
        /*005e*/ 	.short	0x000c


	//----- nvinfo : EIATTR_PARAM_CBANK
	.align		4
        /*0060*/ 	.byte	0x04, 0x0a
        /*0062*/ 	.short	(.L_22 - .L_21)
	.align		4
.L_21:
        /*0064*/ 	.word	index@(.nv.constant0._Z6on_gpuPii)
        /*0068*/ 	.short	0x0380
        /*006a*/ 	.short	0x000c


	//----- nvinfo : EIATTR_SW_WAR
	.align		4
.L_22:
        /*006c*/ 	.byte	0x04, 0x36
        /*006e*/ 	.short	(.L_24 - .L_23)
.L_23:
        /*0070*/ 	.word	0x00000008
.L_24:


//--------------------- .nv.callgraph             --------------------------
	.section	.nv.callgraph,"",@"SHT_CUDA_CALLGRAPH"
	.align	4
	.sectionentsize	8
	.align		4
        /*0000*/ 	.word	0x00000000
	.align		4
        /*0004*/ 	.word	0xffffffff
	.align		4
        /*0008*/ 	.word	index@(_Z6on_gpuPii)
	.align		4
        /*000c*/ 	.word	index@(vprintf)
	.align		4
        /*0010*/ 	.word	0x00000000
	.align		4
        /*0014*/ 	.word	0xfffffffe
	.align		4
        /*0018*/ 	.word	0x00000000
	.align		4
        /*001c*/ 	.word	0xfffffffd
	.align		4
        /*0020*/ 	.word	0x00000000
	.align		4
        /*0024*/ 	.word	0xfffffffc


//--------------------- .nv.constant4             --------------------------
	.section	.nv.constant4,"a",@progbits
	.align	8
	.align		8
.nv.constant4:
        /*0000*/ 	.dword	vprintf
	.align		8
        /*0008*/ 	.dword	$str


//--------------------- .text._Z6on_gpuPii        --------------------------
	.section	.text._Z6on_gpuPii,"ax",@progbits
	.align	128
        .global         _Z6on_gpuPii
        .type           _Z6on_gpuPii,@function
        .size           _Z6on_gpuPii,(.L_x_2 - _Z6on_gpuPii)
        .other          _Z6on_gpuPii,@"STO_CUDA_ENTRY STV_DEFAULT"
_Z6on_gpuPii:
.text._Z6on_gpuPii:
[----:B------:R-:W0:Y:S01]  /*0000*/  LDC R1, c[0x0][0x37c] ;  /* 0x0000df00ff017b82 */ /* 0x000e220000000800 */
[----:B------:R-:W-:Y:S01]  /*0010*/  MOV R0, 0x0 ;  /* 0x0000000000007802 */ /* 0x000fe20000000f00 */
[----:B------:R-:W1:Y:S01]  /*0020*/  LDCU.64 UR4, c[0x4][0x8] ;  /* 0x01000100ff0477ac */ /* 0x000e620008000a00 */
[----:B------:R-:W-:-:S05]  /*0030*/  CS2R R6, SRZ ;  /* 0x0000000000067805 */ /* 0x000fca000001ff00 */
[----:B------:R2:W3:Y:S01]  /*0040*/  LDC.64 R2, c[0x4][R0] ;  /* 0x0100000000027b82 */ /* 0x0004e20000000a00 */
[----:B-1----:R-:W-:Y:S01]  /*0050*/  IMAD.U32 R4, RZ, RZ, UR4 ;  /* 0x00000004ff047e24 */ /* 0x002fe2000f8e00ff */
[----:B--2---:R-:W-:-:S07]  /*0060*/  MOV R5, UR5 ;  /* 0x0000000500057c02 */ /* 0x004fce0008000f00 */
[----:B------:R-:W-:-:S07]  /*0070*/  LEPC R20, `(.L_x_0) ;  /* 0x000000001014794e */ /* 0x000fce0000000000 */
[----:B0--3--:R-:W-:Y:S05]  /*0080*/  CALL.ABS.NOINC R2 ;  /* 0x0000000002007343 */ /* 0x009fea0003c00000 */
.L_x_0:
[----:B------:R-:W0:Y:S01]  /*0090*/  S2R R5, SR_TID.X ;  /* 0x0000000000057919 */ /* 0x000e220000002100 */
[----:B------:R-:W0:Y:S01]  /*00a0*/  S2UR UR4, SR_CTAID.X ;  /* 0x00000000000479c3 */ /* 0x000e220000002500 */
[----:B------:R-:W1:Y:S07]  /*00b0*/  LDCU UR5, c[0x0][0x388] ;  /* 0x00007100ff0577ac */ /* 0x000e6e0008000800 */
[----:B------:R-:W0:Y:S02]  /*00c0*/  LDC R0, c[0x0][0x360] ;  /* 0x0000d800ff007b82 */ /* 0x000e240000000800 */
[----:B0-----:R-:W-:-:S05]  /*00d0*/  IMAD R5, R0, UR4, R5 ;  /* 0x0000000400057c24 */ /* 0x001fca000f8e0205 */
[----:B-1----:R-:W-:-:S13]  /*00e0*/  ISETP.GE.AND P0, PT, R5, UR5, PT ;  /* 0x0000000505007c0c */ /* 0x002fda000bf06270 */
[----:B------:R-:W-:Y:S05]  /*00f0*/  @P0 EXIT ;  /* 0x000000000000094d */ /* 0x000fea0003800000 */
[----:B------:R-:W0:Y:S01]  /*0100*/  LDC.64 R2, c[0x0][0x380] ;  /* 0x0000e000ff027b82 */ /* 0x000e220000000a00 */
[----:B------:R-:W1:Y:S01]  /*0110*/  LDCU.64 UR4, c[0x0][0x358] ;  /* 0x00006b00ff0477ac */ /* 0x000e620008000a00 */
[C---:B------:R-:W-:Y:S02]  /*0120*/  VIADD R7, R5.reuse, 0x1 ;  /* 0x0000000105077836 */ /* 0x040fe40000000000 */
[----:B0-----:R-:W-:-:S05]  /*0130*/  IMAD.WIDE R2, R5, 0x4, R2 ;  /* 0x0000000405027825 */ /* 0x001fca00078e0202 */
[----:B-1----:R-:W-:Y:S01]  /*0140*/  STG.E desc[UR4][R2.64], R7 ;  /* 0x0000000702007986 */ /* 0x002fe2000c101904 */
[----:B------:R-:W-:Y:S05]  /*0150*/  EXIT ;  /* 0x000000000000794d */ /* 0x000fea0003800000 */
.L_x_1:
[----:B------:R-:W-:-:S00]  /*0160*/  BRA `(.L_x_1) ;  /* 0xfffffffc00fc7947 */ /* 0x000fc0000383ffff */
[----:B------:R-:W-:-:S00]  /*0170*/  NOP ;  /* 0x0000000000007918 */ /* 0x000fc00000000000 */
        /* <DEDUP_REMOVED lines=8> */
.L_x_2:


//--------------------- .nv.global.init           --------------------------
	.section	.nv.global.init,"aw",@progbits
.nv.global.init:
	.type		$str,@object
	.size		$str,(.L_0 - $str)
$str:
        /*0000*/ 	.byte	0x61, 0x6c, 0x6c, 0x6f, 0x63, 0x61, 0x74, 0x65, 0x64, 0x20, 0x43, 0x55, 0x44, 0x41, 0x20, 0x75
        /*0010*/ 	.byte	0x6e, 0x69, 0x66, 0x69, 0x65, 0x64, 0x20, 0x6d, 0x65, 0x6d, 0x6f, 0x72, 0x79, 0x2e, 0x2e, 0x0a
        /*0020*/ 	.byte	0x00
.L_0:


//--------------------- .nv.shared.reserved.0     --------------------------
	.section	.nv.shared.reserved.0,"aw",@nobits
	.weak		__nv_reservedSMEM_offset_0_alias
	.size		__nv_reservedSMEM_offset_0_alias, 0, 64
	.other		__nv_reservedSMEM_offset_0_alias,@"STO_CUDA_RESERVED_SHARED STV_DEFAULT"
__nv_reservedSMEM_offset_0_alias:
	.zero		0
	.zero		64


//--------------------- .nv.constant0._Z6on_gpuPii --------------------------
	.section	.nv.constant0._Z6on_gpuPii,"a",@progbits
	.sectionflags	@""
	.align	4
.nv.constant0._Z6on_gpuPii:
	.zero		908


//--------------------- SYMBOLS --------------------------

	.type		.nv.reservedSmem.offset0,@object
	.size		.nv.reservedSmem.offset0,0x4
	.type		vprintf,@function
